	.headerflags	@"EF_CUDA_TEXMODE_UNIFIED EF_CUDA_64BIT_ADDRESS EF_CUDA_ACCELERATORS EF_CUDA_SM90 EF_CUDA_VIRTUAL_SM(EF_CUDA_SM90)"
	.elftype	@"ET_EXEC"


//--------------------- .nv.info                  --------------------------
	.section	.nv.info,"",@"SHT_CUDA_INFO"
	.align	4


	//----- nvinfo : EIATTR_REGCOUNT
	.align		4
        /*0000*/ 	.byte	0x04, 0x2f
        /*0002*/ 	.short	(.L_3 - .L_2)
	.align		4
.L_2:
        /*0004*/ 	.word	index@(triton_poi_fused__native_batch_norm_legit_no_training_add_relu_21)
        /*0008*/ 	.word	0x00000020


	//----- nvinfo : EIATTR_MIN_STACK_SIZE
	.align		4
.L_3:
        /*000c*/ 	.byte	0x04, 0x12
        /*000e*/ 	.short	(.L_5 - .L_4)
	.align		4
.L_4:
        /*0010*/ 	.word	index@(triton_poi_fused__native_batch_norm_legit_no_training_add_relu_21)
        /*0014*/ 	.word	0x00000000


	//----- nvinfo : EIATTR_FRAME_SIZE
	.align		4
.L_5:
        /*0018*/ 	.byte	0x04, 0x11
        /*001a*/ 	.short	(.L_7 - .L_6)
	.align		4
.L_6:
        /*001c*/ 	.word	index@(triton_poi_fused__native_batch_norm_legit_no_training_add_relu_21)
        /*0020*/ 	.word	0x00000000


	//----- nvinfo : EIATTR_MIN_STACK_SIZE
	.align		4
.L_7:
        /*0024*/ 	.byte	0x04, 0x12
        /*0026*/ 	.short	(.L_9 - .L_8)
	.align		4
.L_8:
        /*0028*/ 	.word	index@(triton_poi_fused__native_batch_norm_legit_no_training_add_relu_21)
        /*002c*/ 	.word	0x00000000
.L_9:


//--------------------- .nv.info.triton_poi_fused__native_batch_norm_legit_no_training_add_relu_21 --------------------------
	.section	.nv.info.triton_poi_fused__native_batch_norm_legit_no_training_add_relu_21,"",@"SHT_CUDA_INFO"
	.sectionflags	@""
	.align	4


	//----- nvinfo : EIATTR_CUDA_API_VERSION
	.align		4
        /*0000*/ 	.byte	0x04, 0x37
        /*0002*/ 	.short	(.L_11 - .L_10)
.L_10:
        /*0004*/ 	.word	0x0000007c


	//----- nvinfo : EIATTR_KPARAM_INFO
	.align		4
.L_11:
        /*0008*/ 	.byte	0x04, 0x17
        /*000a*/ 	.short	(.L_13 - .L_12)
.L_12:
        /*000c*/ 	.word	0x00000000
        /*0010*/ 	.short	0x000b
        /*0012*/ 	.short	0x0058
        /*0014*/ 	.byte	0x00, 0xf0, 0x11, 0x00


	//----- nvinfo : EIATTR_KPARAM_INFO
	.align		4
.L_13:
        /*0018*/ 	.byte	0x04, 0x17
        /*001a*/ 	.short	(.L_15 - .L_14)
.L_14:
        /*001c*/ 	.word	0x00000000
        /*0020*/ 	.short	0x000a
        /*0022*/ 	.short	0x0050
        /*0024*/ 	.byte	0x00, 0xf4, 0x21, 0x00


	//----- nvinfo : EIATTR_KPARAM_INFO
	.align		4
.L_15:
        /*0028*/ 	.byte	0x04, 0x17
        /*002a*/ 	.short	(.L_17 - .L_16)
.L_16:
        /*002c*/ 	.word	0x00000000
        /*0030*/ 	.short	0x0009
        /*0032*/ 	.short	0x0048
        /*0034*/ 	.byte	0x00, 0xf4, 0x21, 0x00


	//----- nvinfo : EIATTR_KPARAM_INFO
	.align		4
.L_17:
        /*0038*/ 	.byte	0x04, 0x17
        /*003a*/ 	.short	(.L_19 - .L_18)
.L_18:
        /*003c*/ 	.word	0x00000000
        /*0040*/ 	.short	0x0008
        /*0042*/ 	.short	0x0040
        /*0044*/ 	.byte	0x00, 0xf4, 0x21, 0x00


	//----- nvinfo : EIATTR_KPARAM_INFO
	.align		4
.L_19:
        /*0048*/ 	.byte	0x04, 0x17
        /*004a*/ 	.short	(.L_21 - .L_20)
.L_20:
        /*004c*/ 	.word	0x00000000
        /*0050*/ 	.short	0x0007
        /*0052*/ 	.short	0x0038
        /*0054*/ 	.byte	0x00, 0xf4, 0x21, 0x00


	//----- nvinfo : EIATTR_KPARAM_INFO
	.align		4
.L_21:
        /*0058*/ 	.byte	0x04, 0x17
        /*005a*/ 	.short	(.L_23 - .L_22)
.L_22:
        /*005c*/ 	.word	0x00000000
        /*0060*/ 	.short	0x0006
        /*0062*/ 	.short	0x0030
        /*0064*/ 	.byte	0x00, 0xf4, 0x21, 0x00


	//----- nvinfo : EIATTR_KPARAM_INFO
	.align		4
.L_23:
        /*0068*/ 	.byte	0x04, 0x17
        /*006a*/ 	.short	(.L_25 - .L_24)
.L_24:
        /*006c*/ 	.word	0x00000000
        /*0070*/ 	.short	0x0005
        /*0072*/ 	.short	0x0028
        /*0074*/ 	.byte	0x00, 0xf4, 0x21, 0x00


	//----- nvinfo : EIATTR_KPARAM_INFO
	.align		4
.L_25:
        /*0078*/ 	.byte	0x04, 0x17
        /*007a*/ 	.short	(.L_27 - .L_26)
.L_26:
        /*007c*/ 	.word	0x00000000
        /*0080*/ 	.short	0x0004
        /*0082*/ 	.short	0x0020
        /*0084*/ 	.byte	0x00, 0xf4, 0x21, 0x00


	//----- nvinfo : EIATTR_KPARAM_INFO
	.align		4
.L_27:
        /*0088*/ 	.byte	0x04, 0x17
        /*008a*/ 	.short	(.L_29 - .L_28)
.L_28:
        /*008c*/ 	.word	0x00000000
        /*0090*/ 	.short	0x0003
        /*0092*/ 	.short	0x0018
        /*0094*/ 	.byte	0x00, 0xf4, 0x21, 0x00


	//----- nvinfo : EIATTR_KPARAM_INFO
	.align		4
.L_29:
        /*0098*/ 	.byte	0x04, 0x17
        /*009a*/ 	.short	(.L_31 - .L_30)
.L_30:
        /*009c*/ 	.word	0x00000000
        /*00a0*/ 	.short	0x0002
        /*00a2*/ 	.short	0x0010
        /*00a4*/ 	.byte	0x00, 0xf4, 0x21, 0x00


	//----- nvinfo : EIATTR_KPARAM_INFO
	.align		4
.L_31:
        /*00a8*/ 	.byte	0x04, 0x17
        /*00aa*/ 	.short	(.L_33 - .L_32)
.L_32:
        /*00ac*/ 	.word	0x00000000
        /*00b0*/ 	.short	0x0001
        /*00b2*/ 	.short	0x0008
        /*00b4*/ 	.byte	0x00, 0xf4, 0x21, 0x00


	//----- nvinfo : EIATTR_KPARAM_INFO
	.align		4
.L_33:
        /*00b8*/ 	.byte	0x04, 0x17
        /*00ba*/ 	.short	(.L_35 - .L_34)
.L_34:
        /*00bc*/ 	.word	0x00000000
        /*00c0*/ 	.short	0x0000
        /*00c2*/ 	.short	0x0000
        /*00c4*/ 	.byte	0x00, 0xf4, 0x21, 0x00


	//----- nvinfo : EIATTR_SPARSE_MMA_MASK
	.align		4
.L_35:
        /*00c8*/ 	.byte	0x03, 0x50
        /*00ca*/ 	.short	0x0000


	//----- nvinfo : EIATTR_MAXREG_COUNT
	.align		4
        /*00cc*/ 	.byte	0x03, 0x1b
        /*00ce*/ 	.short	0x00ff


	//----- nvinfo : EIATTR_EXIT_INSTR_OFFSETS
	.align		4
        /*00d0*/ 	.byte	0x04, 0x1c
        /*00d2*/ 	.short	(.L_37 - .L_36)


	//   ....[0]....
.L_36:
        /*00d4*/ 	.word	0x00000680


	//----- nvinfo : EIATTR_REQNTID
	.align		4
.L_37:
        /*00d8*/ 	.byte	0x04, 0x10
        /*00da*/ 	.short	(.L_39 - .L_38)
.L_38:
        /*00dc*/ 	.word	0x00000100
        /*00e0*/ 	.word	0x00000001
        /*00e4*/ 	.word	0x00000001


	//----- nvinfo : EIATTR_CBANK_PARAM_SIZE
	.align		4
.L_39:
        /*00e8*/ 	.byte	0x03, 0x19
        /*00ea*/ 	.short	0x005c


	//----- nvinfo : EIATTR_PARAM_CBANK
	.align		4
        /*00ec*/ 	.byte	0x04, 0x0a
        /*00ee*/ 	.short	(.L_41 - .L_40)
	.align		4
.L_40:
        /*00f0*/ 	.word	index@(.nv.constant0.triton_poi_fused__native_batch_norm_legit_no_training_add_relu_21)
        /*00f4*/ 	.short	0x0210
        /*00f6*/ 	.short	0x005c


	//----- nvinfo : EIATTR_SW_WAR
	.align		4
.L_41:
        /*00f8*/ 	.byte	0x04, 0x36
        /*00fa*/ 	.short	(.L_43 - .L_42)
.L_42:
        /*00fc*/ 	.word	0x00000008
.L_43:


//--------------------- .nv.callgraph             --------------------------
	.section	.nv.callgraph,"",@"SHT_CUDA_CALLGRAPH"
	.align	4
	.sectionentsize	8
	.align		4
        /*0000*/ 	.word	0x00000000
	.align		4
        /*0004*/ 	.word	0xffffffff
	.align		4
        /*0008*/ 	.word	0x00000000
	.align		4
        /*000c*/ 	.word	0xfffffffe
	.align		4
        /*0010*/ 	.word	0x00000000
	.align		4
        /*0014*/ 	.word	0xfffffffd
	.align		4
        /*0018*/ 	.word	0x00000000
	.align		4
        /*001c*/ 	.word	0xfffffffc


//--------------------- .nv.constant4             --------------------------
	.section	.nv.constant4,"a",@progbits
	.align	8
	.align		8
.nv.constant4:
        /*0000*/ 	.dword	_$_str
	.align		8
        /*0008*/ 	.dword	_$_str_$_2


//--------------------- .text.triton_poi_fused__native_batch_norm_legit_no_training_add_relu_21 --------------------------
	.section	.text.triton_poi_fused__native_batch_norm_legit_no_training_add_relu_21,"ax",@progbits
	.align	128
        .global         triton_poi_fused__native_batch_norm_legit_no_training_add_relu_21
        .type           triton_poi_fused__native_batch_norm_legit_no_training_add_relu_21,@function
        .size           triton_poi_fused__native_batch_norm_legit_no_training_add_relu_21,(.L_x_1 - triton_poi_fused__native_batch_norm_legit_no_training_add_relu_21)
        .other          triton_poi_fused__native_batch_norm_legit_no_training_add_relu_21,@"STO_CUDA_ENTRY STV_DEFAULT"
triton_poi_fused__native_batch_norm_legit_no_training_add_relu_21:
.text.triton_poi_fused__native_batch_norm_legit_no_training_add_relu_21:
[----:B------:R-:W-:Y:S01]  /*0000*/  LDC R1, c[0x0][0x28] ;  /* 0x00000a00ff017b82 */ /* 0x000fe20000000800 */
[----:B------:R-:W1:Y:S07]  /*0010*/  S2R R0, SR_TID.X ;  /* 0x0000000000007919 */ /* 0x000e6e0000002100 */
[----:B------:R-:W2:Y:S01]  /*0020*/  LDC.64 R6, c[0x0][0x228] ;  /* 0x00008a00ff067b82 */ /* 0x000ea20000000a00 */
[----:B------:R-:W-:Y:S01]  /*0030*/  ULDC.64 UR4, c[0x0][0x208] ;  /* 0x0000820000047ab9 */ /* 0x000fe20000000a00 */
[----:B------:R-:W3:Y:S06]  /*0040*/  S2R R5, SR_CTAID.X ;  /* 0x0000000000057919 */ /* 0x000eec0000002500 */
[----:B------:R-:W4:Y:S08]  /*0050*/  LDC.64 R12, c[0x0][0x218] ;  /* 0x00008600ff0c7b82 */ /* 0x000f300000000a00 */
[----:B------:R-:W5:Y:S08]  /*0060*/  LDC.64 R14, c[0x0][0x240] ;  /* 0x00009000ff0e7b82 */ /* 0x000f700000000a00 */
[----:B------:R-:W4:Y:S01]  /*0070*/  LDC.64 R16, c[0x0][0x220] ;  /* 0x00008800ff107b82 */ /* 0x000f220000000a00 */
[----:B-1----:R-:W-:-:S07]  /*0080*/  SHF.L.U32 R0, R0, 0x1, RZ ;  /* 0x0000000100007819 */ /* 0x002fce00000006ff */
[----:B------:R-:W1:Y:S01]  /*0090*/  LDC.64 R18, c[0x0][0x248] ;  /* 0x00009200ff127b82 */ /* 0x000e620000000a00 */
[----:B---3--:R-:W-:Y:S02]  /*00a0*/  SHF.R.S32.HI R3, RZ, 0x16, R5 ;  /* 0x00000016ff037819 */ /* 0x008fe40000011405 */
[----:B------:R-:W-:Y:S02]  /*00b0*/  LOP3.LUT R0, R0, 0x1fe, RZ, 0xc0, !PT ;  /* 0x000001fe00007812 */ /* 0x000fe400078ec0ff */
[----:B------:R-:W-:-:S03]  /*00c0*/  SGXT R3, R3, 0x1 ;  /* 0x000000010303781a */ /* 0x000fc60000000200 */
[----:B------:R-:W3:Y:S01]  /*00d0*/  LDC.64 R8, c[0x0][0x238] ;  /* 0x00008e00ff087b82 */ /* 0x000ee20000000a00 */
[----:B------:R-:W-:-:S04]  /*00e0*/  LEA R0, R5, R0, 0x9 ;  /* 0x0000000005007211 */ /* 0x000fc800078e48ff */
[----:B------:R-:W-:-:S03]  /*00f0*/  LEA.HI R4, R3, R0, RZ, 0x9 ;  /* 0x0000000003047211 */ /* 0x000fc600078f48ff */
[----:B------:R-:W1:Y:S01]  /*0100*/  LDC.64 R2, c[0x0][0x250] ;  /* 0x00009400ff027b82 */ /* 0x000e620000000a00 */
[----:B------:R-:W-:-:S04]  /*0110*/  LOP3.LUT R21, R4, 0xfffffe00, RZ, 0xc0, !PT ;  /* 0xfffffe0004157812 */ /* 0x000fc800078ec0ff */
[----:B------:R-:W-:-:S03]  /*0120*/  IADD3 R21, R0, -R21, RZ ;  /* 0x8000001500157210 */ /* 0x000fc60007ffe0ff */
[----:B------:R-:W3:Y:S02]  /*0130*/  LDC.64 R22, c[0x0][0x230] ;  /* 0x00008c00ff167b82 */ /* 0x000ee40000000a00 */
[----:B--2---:R-:W-:-:S06]  /*0140*/  IMAD.WIDE R6, R21, 0x4, R6 ;  /* 0x0000000415067825 */ /* 0x004fcc00078e0206 */
[----:B------:R-:W2:Y:S01]  /*0150*/  LDG.E.EL.64 R6, desc[UR4][R6.64] ;  /* 0x0000000406067981 */ /* 0x000ea2000c2e1b00 */
[----:B------:R-:W3:Y:S01]  /*0160*/  LDC.64 R10, c[0x0][0x258] ;  /* 0x00009600ff0a7b82 */ /* 0x000ee20000000a00 */
[----:B01----:R-:W-:-:S07]  /*0170*/  IMAD.WIDE R2, R21, 0x4, R2 ;  /* 0x0000000415027825 */ /* 0x003fce00078e0202 */
[----:B------:R-:W0:Y:S01]  /*0180*/  LDC.64 R4, c[0x0][0x260] ;  /* 0x00009800ff047b82 */ /* 0x000e220000000a00 */
[----:B------:R-:W2:Y:S01]  /*0190*/  LDG.E.EL.64 R2, desc[UR4][R2.64] ;  /* 0x0000000402027981 */ /* 0x000ea2000c2e1b00 */
[----:B----4-:R-:W-:-:S04]  /*01a0*/  IMAD.WIDE R12, R0, 0x4, R12 ;  /* 0x00000004000c7825 */ /* 0x010fc800078e020c */
[----:B-----5:R-:W-:Y:S02]  /*01b0*/  IMAD.WIDE R14, R0, 0x4, R14 ;  /* 0x00000004000e7825 */ /* 0x020fe400078e020e */
[----:B------:R-:W4:Y:S02]  /*01c0*/  LDG.E.64 R12, desc[UR4][R12.64] ;  /* 0x000000040c0c7981 */ /* 0x000f24000c1e1b00 */
[C---:B------:R-:W-:Y:S02]  /*01d0*/  IMAD.WIDE R16, R21.reuse, 0x4, R16 ;  /* 0x0000000415107825 */ /* 0x040fe400078e0210 */
[----:B------:R-:W5:Y:S02]  /*01e0*/  LDG.E.64 R14, desc[UR4][R14.64] ;  /* 0x000000040e0e7981 */ /* 0x000f64000c1e1b00 */
[C---:B------:R-:W-:Y:S02]  /*01f0*/  IMAD.WIDE R18, R21.reuse, 0x4, R18 ;  /* 0x0000000415127825 */ /* 0x040fe400078e0212 */
[----:B------:R-:W4:Y:S02]  /*0200*/  LDG.E.EL.64 R16, desc[UR4][R16.64] ;  /* 0x0000000410107981 */ /* 0x000f24000c2e1b00 */
[----:B---3--:R-:W-:-:S02]  /*0210*/  IMAD.WIDE R24, R21, 0x4, R8 ;  /* 0x0000000415187825 */ /* 0x008fc400078e0208 */
[----:B------:R-:W5:Y:S02]  /*0220*/  LDG.E.EL.64 R18, desc[UR4][R18.64] ;  /* 0x0000000412127981 */ /* 0x000f64000c2e1b00 */
[----:B------:R-:W-:-:S04]  /*0230*/  IMAD.WIDE R22, R21, 0x4, R22 ;  /* 0x0000000415167825 */ /* 0x000fc800078e0216 */
[C---:B------:R-:W-:Y:S02]  /*0240*/  IMAD.WIDE R10, R21.reuse, 0x4, R10 ;  /* 0x00000004150a7825 */ /* 0x040fe400078e020a */
[----:B------:R-:W3:Y:S02]  /*0250*/  LDG.E.EL.64 R22, desc[UR4][R22.64] ;  /* 0x0000000416167981 */ /* 0x000ee4000c2e1b00 */
[----:B0-----:R-:W-:Y:S02]  /*0260*/  IMAD.WIDE R8, R21, 0x4, R4 ;  /* 0x0000000415087825 */ /* 0x001fe400078e0204 */
[----:B------:R0:W3:Y:S04]  /*0270*/  LDG.E.EL.64 R4, desc[UR4][R24.64] ;  /* 0x0000000418047981 */ /* 0x0000e8000c2e1b00 */
[----:B------:R-:W3:Y:S04]  /*0280*/  LDG.E.EL.64 R10, desc[UR4][R10.64] ;  /* 0x000000040a0a7981 */ /* 0x000ee8000c2e1b00 */
[----:B------:R-:W3:Y:S01]  /*0290*/  LDG.E.EL.64 R8, desc[UR4][R8.64] ;  /* 0x0000000408087981 */ /* 0x000ee2000c2e1b00 */
[----:B--2---:R-:W-:Y:S01]  /*02a0*/  FADD R6, R6, 9.9999997473787516356e-06 ;  /* 0x3727c5ac06067421 */ /* 0x004fe20000000000 */
[----:B------:R-:W-:-:S05]  /*02b0*/  FADD R7, R7, 9.9999997473787516356e-06 ;  /* 0x3727c5ac07077421 */ /* 0x000fca0000000000 */
[----:B------:R-:W1:Y:S01]  /*02c0*/  MUFU.SQRT R6, R6 ;  /* 0x0000000600067308 */ /* 0x000e620000002000 */
[----:B------:R-:W-:Y:S01]  /*02d0*/  FADD R20, R2, 9.9999997473787516356e-06 ;  /* 0x3727c5ac02147421 */ /* 0x000fe20000000000 */
[----:B------:R-:W-:-:S06]  /*02e0*/  FADD R3, R3, 9.9999997473787516356e-06 ;  /* 0x3727c5ac03037421 */ /* 0x000fcc0000000000 */
[----:B------:R-:W2:Y:S08]  /*02f0*/  MUFU.SQRT R21, R7 ;  /* 0x0000000700157308 */ /* 0x000eb00000002000 */
[----:B------:R-:W4:Y:S01]  /*0300*/  MUFU.SQRT R26, R20 ;  /* 0x00000014001a7308 */ /* 0x000f220000002000 */
[----:B-1----:R-:W-:-:S07]  /*0310*/  FSETP.GT.AND P6, PT, R6, 8.50705917302346158658e+37, PT ;  /* 0x7e8000000600780b */ /* 0x002fce0003fc4000 */
[----:B0-----:R-:W0:Y:S01]  /*0320*/  MUFU.SQRT R25, R3 ;  /* 0x0000000300197308 */ /* 0x001e220000002000 */
[----:B------:R-:W-:Y:S01]  /*0330*/  HFMA2.MMA R2, -RZ, RZ, 1.625, 0 ;  /* 0x3e800000ff027435 */ /* 0x000fe200000001ff */
[----:B------:R-:W-:Y:S02]  /*0340*/  FSETP.GEU.AND P5, PT, R6, 1.175494350822287508e-38, PT ;  /* 0x008000000600780b */ /* 0x000fe40003fae000 */
[C---:B--2---:R-:W-:Y:S02]  /*0350*/  FSETP.GT.AND P4, PT, R21.reuse, 8.50705917302346158658e+37, PT ;  /* 0x7e8000001500780b */ /* 0x044fe40003f84000 */
[C---:B----4-:R-:W-:Y:S02]  /*0360*/  FSETP.GT.AND P3, PT, R26.reuse, 8.50705917302346158658e+37, PT ;  /* 0x7e8000001a00780b */ /* 0x050fe40003f64000 */
[----:B------:R-:W-:Y:S01]  /*0370*/  FSETP.GEU.AND P0, PT, R26, 1.175494350822287508e-38, PT ;  /* 0x008000001a00780b */ /* 0x000fe20003f0e000 */
[----:B------:R-:W-:Y:S01]  /*0380*/  @P6 FMUL R6, R6, 0.25 ;  /* 0x3e80000006066820 */ /* 0x000fe20000400000 */
[----:B------:R-:W-:-:S02]  /*0390*/  FSETP.GEU.AND P2, PT, R21, 1.175494350822287508e-38, PT ;  /* 0x008000001500780b */ /* 0x000fc40003f4e000 */
[C---:B0-----:R-:W-:Y:S02]  /*03a0*/  FSETP.GT.AND P1, PT, R25.reuse, 8.50705917302346158658e+37, PT ;  /* 0x7e8000001900780b */ /* 0x041fe40003f24000 */
[----:B------:R-:W-:Y:S02]  /*03b0*/  FSEL R3, R2, 1, P6 ;  /* 0x3f80000002037808 */ /* 0x000fe40003000000 */
[----:B------:R-:W-:Y:S01]  /*03c0*/  FSETP.GEU.AND P6, PT, R25, 1.175494350822287508e-38, PT ;  /* 0x008000001900780b */ /* 0x000fe20003fce000 */
[----:B------:R-:W-:Y:S02]  /*03d0*/  @!P5 FMUL R6, R6, 16777216 ;  /* 0x4b8000000606d820 */ /* 0x000fe40000400000 */
[----:B------:R-:W-:Y:S01]  /*03e0*/  @P3 FMUL R26, R26, 0.25 ;  /* 0x3e8000001a1a3820 */ /* 0x000fe20000400000 */
[----:B------:R-:W-:Y:S01]  /*03f0*/  @P4 FMUL R21, R21, 0.25 ;  /* 0x3e80000015154820 */ /* 0x000fe20000400000 */
[----:B------:R-:W0:Y:S02]  /*0400*/  MUFU.RCP R20, R6 ;  /* 0x0000000600147308 */ /* 0x000e240000001000 */
[----:B------:R-:W-:Y:S01]  /*0410*/  @!P0 FMUL R26, R26, 16777216 ;  /* 0x4b8000001a1a8820 */ /* 0x000fe20000400000 */
[----:B------:R-:W-:Y:S01]  /*0420*/  @!P2 FMUL R21, R21, 16777216 ;  /* 0x4b8000001515a820 */ /* 0x000fe20000400000 */
[----:B------:R-:W-:-:S04]  /*0430*/  @P1 FMUL R25, R25, 0.25 ;  /* 0x3e80000019191820 */ /* 0x000fc80000400000 */
[----:B------:R-:W-:Y:S01]  /*0440*/  @!P6 FMUL R25, R25, 16777216 ;  /* 0x4b8000001919e820 */ /* 0x000fe20000400000 */
[----:B------:R-:W1:Y:S01]  /*0450*/  MUFU.RCP R7, R26 ;  /* 0x0000001a00077308 */ /* 0x000e620000001000 */
[----:B------:R-:W-:Y:S01]  /*0460*/  @!P5 FMUL R3, R3, 16777216 ;  /* 0x4b8000000303d820 */ /* 0x000fe20000400000 */
[----:B------:R-:W-:-:S06]  /*0470*/  FSEL R28, R2, 1, P3 ;  /* 0x3f800000021c7808 */ /* 0x000fcc0001800000 */
[----:B------:R-:W2:Y:S01]  /*0480*/  MUFU.RCP R21, R21 ;  /* 0x0000001500157308 */ /* 0x000ea20000001000 */
[----:B------:R-:W-:-:S07]  /*0490*/  FSEL R24, R2, 1, P4 ;  /* 0x3f80000002187808 */ /* 0x000fce0002000000 */
[----:B------:R-:W4:Y:S01]  /*04a0*/  MUFU.RCP R6, R25 ;  /* 0x0000001900067308 */ /* 0x000f220000001000 */
[----:B------:R-:W-:Y:S01]  /*04b0*/  FSEL R27, R2, 1, P1 ;  /* 0x3f800000021b7808 */ /* 0x000fe20000800000 */
[----:B0-----:R-:W-:Y:S01]  /*04c0*/  FMUL R20, R20, R3 ;  /* 0x0000000314147220 */ /* 0x001fe20000400000 */
[----:B------:R-:W-:Y:S01]  /*04d0*/  @!P0 FMUL R28, R28, 16777216 ;  /* 0x4b8000001c1c8820 */ /* 0x000fe20000400000 */
[----:B------:R-:W0:Y:S01]  /*04e0*/  LDC.64 R2, c[0x0][0x210] ;  /* 0x00008400ff027b82 */ /* 0x000e220000000a00 */
[----:B------:R-:W-:Y:S01]  /*04f0*/  @!P2 FMUL R24, R24, 16777216 ;  /* 0x4b8000001818a820 */ /* 0x000fe20000400000 */
[----:B------:R-:W-:Y:S01]  /*0500*/  @!P6 FMUL R27, R27, 16777216 ;  /* 0x4b8000001b1be820 */ /* 0x000fe20000400000 */
[----:B-1----:R-:W-:Y:S01]  /*0510*/  FMUL R7, R7, R28 ;  /* 0x0000001c07077220 */ /* 0x002fe20000400000 */
[----:B------:R-:W-:Y:S01]  /*0520*/  FADD R29, R12, -R16 ;  /* 0x800000100c1d7221 */ /* 0x000fe20000000000 */
[----:B-----5:R-:W-:Y:S01]  /*0530*/  FADD R14, R14, -R18 ;  /* 0x800000120e0e7221 */ /* 0x020fe20000000000 */
[----:B--2---:R-:W-:Y:S01]  /*0540*/  FMUL R21, R21, R24 ;  /* 0x0000001815157220 */ /* 0x004fe20000400000 */
[----:B------:R-:W-:Y:S01]  /*0550*/  FADD R12, R13, -R17 ;  /* 0x800000110d0c7221 */ /* 0x000fe20000000000 */
[----:B------:R-:W-:Y:S01]  /*0560*/  FADD R15, R15, -R19 ;  /* 0x800000130f0f7221 */ /* 0x000fe20000000000 */
[----:B------:R-:W-:Y:S01]  /*0570*/  FMUL R29, R20, R29 ;  /* 0x0000001d141d7220 */ /* 0x000fe20000400000 */
[----:B------:R-:W-:Y:S01]  /*0580*/  FMUL R7, R7, R14 ;  /* 0x0000000e07077220 */ /* 0x000fe20000400000 */
[----:B----4-:R-:W-:Y:S01]  /*0590*/  FMUL R6, R6, R27 ;  /* 0x0000001b06067220 */ /* 0x010fe20000400000 */
[----:B------:R-:W-:Y:S01]  /*05a0*/  FMUL R12, R21, R12 ;  /* 0x0000000c150c7220 */ /* 0x000fe20000400000 */
[----:B---3--:R-:W-:Y:S01]  /*05b0*/  FFMA R4, R22, R29, R4 ;  /* 0x0000001d16047223 */ /* 0x008fe20000000004 */
[----:B------:R-:W-:Y:S01]  /*05c0*/  FFMA R7, R10, R7, R8 ;  /* 0x000000070a077223 */ /* 0x000fe20000000008 */
[----:B------:R-:W-:Y:S01]  /*05d0*/  FMUL R6, R6, R15 ;  /* 0x0000000f06067220 */ /* 0x000fe20000400000 */
[----:B------:R-:W-:-:S03]  /*05e0*/  FFMA R5, R23, R12, R5 ;  /* 0x0000000c17057223 */ /* 0x000fc60000000005 */
[----:B------:R-:W-:Y:S01]  /*05f0*/  FFMA R6, R11, R6, R9 ;  /* 0x000000060b067223 */ /* 0x000fe20000000009 */
[C---:B------:R-:W-:Y:S01]  /*0600*/  FSETP.GEU.AND P0, PT, R4.reuse, -R7, PT ;  /* 0x800000070400720b */ /* 0x040fe20003f0e000 */
[----:B------:R-:W-:Y:S02]  /*0610*/  FADD R4, R4, R7 ;  /* 0x0000000704047221 */ /* 0x000fe40000000000 */
[C---:B------:R-:W-:Y:S01]  /*0620*/  FADD R7, R5.reuse, R6 ;  /* 0x0000000605077221 */ /* 0x040fe20000000000 */
[----:B------:R-:W-:Y:S01]  /*0630*/  FSETP.GEU.AND P1, PT, R5, -R6, PT ;  /* 0x800000060500720b */ /* 0x000fe20003f2e000 */
[----:B0-----:R-:W-:Y:S01]  /*0640*/  IMAD.WIDE R2, R0, 0x4, R2 ;  /* 0x0000000400027825 */ /* 0x001fe200078e0202 */
[----:B------:R-:W-:Y:S02]  /*0650*/  FSEL R4, R4, RZ, P0 ;  /* 0x000000ff04047208 */ /* 0x000fe40000000000 */
[----:B------:R-:W-:-:S05]  /*0660*/  FSEL R5, R7, RZ, P1 ;  /* 0x000000ff07057208 */ /* 0x000fca0000800000 */
[----:B------:R-:W-:Y:S01]  /*0670*/  STG.E.64 desc[UR4][R2.64], R4 ;  /* 0x0000000402007986 */ /* 0x000fe2000c101b04 */
[----:B------:R-:W-:Y:S05]  /*0680*/  EXIT ;  /* 0x000000000000794d */ /* 0x000fea0003800000 */
.L_x_0:
[----:B------:R-:W-:-:S00]  /*0690*/  BRA `(.L_x_0) ;  /* 0xfffffffc00fc7947 */ /* 0x000fc0000383ffff */
[----:B------:R-:W-:-:S00]  /*06a0*/  NOP ;  /* 0x0000000000007918 */ /* 0x000fc00000000000 */
        /* <DEDUP_REMOVED lines=13> */
.L_x_1:


//--------------------- .nv.global.init           --------------------------
	.section	.nv.global.init,"aw",@progbits
.nv.global.init:
	.type		_$_str,@object
	.size		_$_str,(_$_str_$_2 - _$_str)
_$_str:
        /*0000*/ 	.byte	0x5f, 0x5f, 0x43, 0x55, 0x44, 0x41, 0x5f, 0x46, 0x54, 0x5a, 0x00
	.type		_$_str_$_2,@object
	.size		_$_str_$_2,(.L_1 - _$_str_$_2)
_$_str_$_2:
        /*000b*/ 	.byte	0x5f, 0x5f, 0x43, 0x55, 0x44, 0x41, 0x5f, 0x50, 0x52, 0x45, 0x43, 0x5f, 0x53, 0x51, 0x52, 0x54
        /*001b*/ 	.byte	0x00
.L_1:


//--------------------- .nv.constant0.triton_poi_fused__native_batch_norm_legit_no_training_add_relu_21 --------------------------
	.section	.nv.constant0.triton_poi_fused__native_batch_norm_legit_no_training_add_relu_21,"a",@progbits
	.sectionflags	@""
	.align	4
.nv.constant0.triton_poi_fused__native_batch_norm_legit_no_training_add_relu_21:
	.zero		620
